//
// Generated by NVIDIA NVVM Compiler
//
// Compiler Build ID: CL-36424714
// Cuda compilation tools, release 13.0, V13.0.88
// Based on NVVM 20.0.0
//

.version 9.0
.target sm_100
.address_size 64

	// .globl	_Z18MatmulSharedKernelPfS_S_i
// _ZZ18MatmulSharedKernelPfS_S_iE14M_deviceShared has been demoted
// _ZZ18MatmulSharedKernelPfS_S_iE14N_deviceShared has been demoted

.visible .entry _Z18MatmulSharedKernelPfS_S_i(
	.param .u64 .ptr .align 1 _Z18MatmulSharedKernelPfS_S_i_param_0,
	.param .u64 .ptr .align 1 _Z18MatmulSharedKernelPfS_S_i_param_1,
	.param .u64 .ptr .align 1 _Z18MatmulSharedKernelPfS_S_i_param_2,
	.param .u32 _Z18MatmulSharedKernelPfS_S_i_param_3
)
{
	.reg .pred 	%p<3>;
	.reg .b32 	%r<33>;
	.reg .b32 	%f<105>;
	.reg .b64 	%rd<17>;
	// demoted variable
	.shared .align 4 .b8 _ZZ18MatmulSharedKernelPfS_S_iE14M_deviceShared[4096];
	// demoted variable
	.shared .align 4 .b8 _ZZ18MatmulSharedKernelPfS_S_iE14N_deviceShared[4096];
	ld.param.u64 	%rd6, [_Z18MatmulSharedKernelPfS_S_i_param_0];
	ld.param.u64 	%rd7, [_Z18MatmulSharedKernelPfS_S_i_param_1];
	ld.param.u64 	%rd8, [_Z18MatmulSharedKernelPfS_S_i_param_2];
	ld.param.u32 	%r14, [_Z18MatmulSharedKernelPfS_S_i_param_3];
	mov.u32 	%r1, %tid.x;
	mov.u32 	%r15, %ctaid.y;
	shl.b32 	%r16, %r15, 5;
	mov.u32 	%r2, %tid.y;
	add.s32 	%r3, %r16, %r2;
	setp.lt.s32 	%p1, %r14, 32;
	mov.f32 	%f104, 0f00000000;
	@%p1 bra 	$L__BB0_3;
	shl.b32 	%r17, %r2, 7;
	mov.u32 	%r18, _ZZ18MatmulSharedKernelPfS_S_iE14M_deviceShared;
	add.s32 	%r4, %r18, %r17;
	shl.b32 	%r19, %r1, 2;
	add.s32 	%r5, %r4, %r19;
	mov.u32 	%r20, _ZZ18MatmulSharedKernelPfS_S_iE14N_deviceShared;
	add.s32 	%r7, %r20, %r19;
	add.s32 	%r6, %r7, %r17;
	shr.s32 	%r21, %r14, 31;
	shr.u32 	%r22, %r21, 27;
	add.s32 	%r23, %r14, %r22;
	shr.s32 	%r24, %r23, 5;
	neg.s32 	%r32, %r24;
	mad.lo.s32 	%r31, %r14, %r3, %r1;
	mad.lo.s32 	%r25, %r2, %r14, %r1;
	mul.wide.u32 	%rd9, %r25, 4;
	cvta.to.global.u64 	%rd10, %rd7;
	add.s64 	%rd16, %rd10, %rd9;
	shl.b32 	%r26, %r14, 5;
	mul.wide.u32 	%rd2, %r26, 4;
	cvta.to.global.u64 	%rd3, %rd6;
	mov.f32 	%f104, 0f00000000;
$L__BB0_2:
	mul.wide.s32 	%rd11, %r31, 4;
	add.s64 	%rd12, %rd3, %rd11;
	ld.global.f32 	%f6, [%rd12];
	st.shared.f32 	[%r5], %f6;
	ld.global.f32 	%f7, [%rd16];
	st.shared.f32 	[%r6], %f7;
	bar.sync 	0;
	ld.shared.f32 	%f8, [%r4];
	ld.shared.f32 	%f9, [%r7];
	fma.rn.f32 	%f10, %f8, %f9, %f104;
	ld.shared.f32 	%f11, [%r4+4];
	ld.shared.f32 	%f12, [%r7+128];
	fma.rn.f32 	%f13, %f11, %f12, %f10;
	ld.shared.f32 	%f14, [%r4+8];
	ld.shared.f32 	%f15, [%r7+256];
	fma.rn.f32 	%f16, %f14, %f15, %f13;
	ld.shared.f32 	%f17, [%r4+12];
	ld.shared.f32 	%f18, [%r7+384];
	fma.rn.f32 	%f19, %f17, %f18, %f16;
	ld.shared.f32 	%f20, [%r4+16];
	ld.shared.f32 	%f21, [%r7+512];
	fma.rn.f32 	%f22, %f20, %f21, %f19;
	ld.shared.f32 	%f23, [%r4+20];
	ld.shared.f32 	%f24, [%r7+640];
	fma.rn.f32 	%f25, %f23, %f24, %f22;
	ld.shared.f32 	%f26, [%r4+24];
	ld.shared.f32 	%f27, [%r7+768];
	fma.rn.f32 	%f28, %f26, %f27, %f25;
	ld.shared.f32 	%f29, [%r4+28];
	ld.shared.f32 	%f30, [%r7+896];
	fma.rn.f32 	%f31, %f29, %f30, %f28;
	ld.shared.f32 	%f32, [%r4+32];
	ld.shared.f32 	%f33, [%r7+1024];
	fma.rn.f32 	%f34, %f32, %f33, %f31;
	ld.shared.f32 	%f35, [%r4+36];
	ld.shared.f32 	%f36, [%r7+1152];
	fma.rn.f32 	%f37, %f35, %f36, %f34;
	ld.shared.f32 	%f38, [%r4+40];
	ld.shared.f32 	%f39, [%r7+1280];
	fma.rn.f32 	%f40, %f38, %f39, %f37;
	ld.shared.f32 	%f41, [%r4+44];
	ld.shared.f32 	%f42, [%r7+1408];
	fma.rn.f32 	%f43, %f41, %f42, %f40;
	ld.shared.f32 	%f44, [%r4+48];
	ld.shared.f32 	%f45, [%r7+1536];
	fma.rn.f32 	%f46, %f44, %f45, %f43;
	ld.shared.f32 	%f47, [%r4+52];
	ld.shared.f32 	%f48, [%r7+1664];
	fma.rn.f32 	%f49, %f47, %f48, %f46;
	ld.shared.f32 	%f50, [%r4+56];
	ld.shared.f32 	%f51, [%r7+1792];
	fma.rn.f32 	%f52, %f50, %f51, %f49;
	ld.shared.f32 	%f53, [%r4+60];
	ld.shared.f32 	%f54, [%r7+1920];
	fma.rn.f32 	%f55, %f53, %f54, %f52;
	ld.shared.f32 	%f56, [%r4+64];
	ld.shared.f32 	%f57, [%r7+2048];
	fma.rn.f32 	%f58, %f56, %f57, %f55;
	ld.shared.f32 	%f59, [%r4+68];
	ld.shared.f32 	%f60, [%r7+2176];
	fma.rn.f32 	%f61, %f59, %f60, %f58;
	ld.shared.f32 	%f62, [%r4+72];
	ld.shared.f32 	%f63, [%r7+2304];
	fma.rn.f32 	%f64, %f62, %f63, %f61;
	ld.shared.f32 	%f65, [%r4+76];
	ld.shared.f32 	%f66, [%r7+2432];
	fma.rn.f32 	%f67, %f65, %f66, %f64;
	ld.shared.f32 	%f68, [%r4+80];
	ld.shared.f32 	%f69, [%r7+2560];
	fma.rn.f32 	%f70, %f68, %f69, %f67;
	ld.shared.f32 	%f71, [%r4+84];
	ld.shared.f32 	%f72, [%r7+2688];
	fma.rn.f32 	%f73, %f71, %f72, %f70;
	ld.shared.f32 	%f74, [%r4+88];
	ld.shared.f32 	%f75, [%r7+2816];
	fma.rn.f32 	%f76, %f74, %f75, %f73;
	ld.shared.f32 	%f77, [%r4+92];
	ld.shared.f32 	%f78, [%r7+2944];
	fma.rn.f32 	%f79, %f77, %f78, %f76;
	ld.shared.f32 	%f80, [%r4+96];
	ld.shared.f32 	%f81, [%r7+3072];
	fma.rn.f32 	%f82, %f80, %f81, %f79;
	ld.shared.f32 	%f83, [%r4+100];
	ld.shared.f32 	%f84, [%r7+3200];
	fma.rn.f32 	%f85, %f83, %f84, %f82;
	ld.shared.f32 	%f86, [%r4+104];
	ld.shared.f32 	%f87, [%r7+3328];
	fma.rn.f32 	%f88, %f86, %f87, %f85;
	ld.shared.f32 	%f89, [%r4+108];
	ld.shared.f32 	%f90, [%r7+3456];
	fma.rn.f32 	%f91, %f89, %f90, %f88;
	ld.shared.f32 	%f92, [%r4+112];
	ld.shared.f32 	%f93, [%r7+3584];
	fma.rn.f32 	%f94, %f92, %f93, %f91;
	ld.shared.f32 	%f95, [%r4+116];
	ld.shared.f32 	%f96, [%r7+3712];
	fma.rn.f32 	%f97, %f95, %f96, %f94;
	ld.shared.f32 	%f98, [%r4+120];
	ld.shared.f32 	%f99, [%r7+3840];
	fma.rn.f32 	%f100, %f98, %f99, %f97;
	ld.shared.f32 	%f101, [%r4+124];
	ld.shared.f32 	%f102, [%r7+3968];
	fma.rn.f32 	%f104, %f101, %f102, %f100;
	bar.sync 	0;
	add.s32 	%r32, %r32, 1;
	setp.ne.s32 	%p2, %r32, 0;
	add.s32 	%r31, %r31, 32;
	add.s64 	%rd16, %rd16, %rd2;
	@%p2 bra 	$L__BB0_2;
$L__BB0_3:
	cvta.to.global.u64 	%rd13, %rd8;
	mov.u32 	%r27, %ctaid.x;
	shl.b32 	%r28, %r27, 5;
	add.s32 	%r29, %r28, %r1;
	mad.lo.s32 	%r30, %r14, %r3, %r29;
	mul.wide.s32 	%rd14, %r30, 4;
	add.s64 	%rd15, %rd13, %rd14;
	st.global.f32 	[%rd15], %f104;
	ret;

}


// ===== COMPILED SASS (sm_100) =====

	.target	sm_100

	.elftype	@"ET_EXEC"


//--------------------- .note.nv.tkinfo           --------------------------
	.section	.note.nv.tkinfo,"",@"SHT_NOTE"
	.sectionflags	@"SHF_NOTE_NV_TKINFO"
	.tkinfo
        /*0018*/ 	.word	0x00000002
        /*0030*/ 	.string	""
        /*0030*/ 	.string	"ptxas"
        /*0030*/ 	.string	"Cuda compilation tools, release 13.0, V13.0.88"
        /*0030*/ 	.string	"Build cuda_13.0.r13.0/compiler.36424714_0"
        /*0030*/ 	.string	"-arch sm_100 -m 64 "



//--------------------- .note.nv.cuinfo           --------------------------
	.section	.note.nv.cuinfo,"",@"SHT_NOTE"
	.sectionflags	@"SHF_NOTE_NV_CUINFO"
        /*0018*/ 	.short	0x0002
        /*001a*/ 	.short	0x0064
        /*001c*/ 	.short	0x0082
	.zero		2


//--------------------- .nv.info                  --------------------------
	.section	.nv.info,"",@"SHT_CUDA_INFO"
	.align	4


	//----- nvinfo : EIATTR_REGCOUNT
	.align		4
        /*0000*/ 	.byte	0x04, 0x2f
        /*0002*/ 	.short	(.L_1 - .L_0)
	.align		4
.L_0:
        /*0004*/ 	.word	index@(_Z18MatmulSharedKernelPfS_S_i)
        /*0008*/ 	.word	0x00000020


	//----- nvinfo : EIATTR_FRAME_SIZE
	.align		4
.L_1:
        /*000c*/ 	.byte	0x04, 0x11
        /*000e*/ 	.short	(.L_3 - .L_2)
	.align		4
.L_2:
        /*0010*/ 	.word	index@(_Z18MatmulSharedKernelPfS_S_i)
        /*0014*/ 	.word	0x00000000


	//----- nvinfo : EIATTR_MIN_STACK_SIZE
	.align		4
.L_3:
        /*0018*/ 	.byte	0x04, 0x12
        /*001a*/ 	.short	(.L_5 - .L_4)
	.align		4
.L_4:
        /*001c*/ 	.word	index@(_Z18MatmulSharedKernelPfS_S_i)
        /*0020*/ 	.word	0x00000000
.L_5:


//--------------------- .nv.compat                --------------------------
	.section	.nv.compat,"",@"SHT_CUDA_COMPAT_INFO"
	.align	4
        /*0000*/ 	.byte	0x02, 0x09, 0x00, 0x00, 0x02, 0x02, 0x01, 0x00, 0x02, 0x05, 0x05, 0x00, 0x03, 0x07, 0x01, 0x01
        /*0010*/ 	.byte	0x02, 0x03, 0x00, 0x00, 0x02, 0x06, 0x01, 0x00, 0x04, 0x0b, 0x08, 0x00, 0x09, 0x00, 0x00, 0x00
        /*0020*/ 	.byte	0x00, 0x00, 0x00, 0x00


//--------------------- .nv.info._Z18MatmulSharedKernelPfS_S_i --------------------------
	.section	.nv.info._Z18MatmulSharedKernelPfS_S_i,"",@"SHT_CUDA_INFO"
	.sectionflags	@""
	.align	4


	//----- nvinfo : EIATTR_CUDA_API_VERSION
	.align		4
        /*0000*/ 	.byte	0x04, 0x37
        /*0002*/ 	.short	(.L_7 - .L_6)
.L_6:
        /*0004*/ 	.word	0x00000082


	//----- nvinfo : EIATTR_KPARAM_INFO
	.align		4
.L_7:
        /*0008*/ 	.byte	0x04, 0x17
        /*000a*/ 	.short	(.L_9 - .L_8)
.L_8:
        /*000c*/ 	.word	0x00000000
        /*0010*/ 	.short	0x0003
        /*0012*/ 	.short	0x0018
        /*0014*/ 	.byte	0x00, 0xf0, 0x11, 0x00


	//----- nvinfo : EIATTR_KPARAM_INFO
	.align		4
.L_9:
        /*0018*/ 	.byte	0x04, 0x17
        /*001a*/ 	.short	(.L_11 - .L_10)
.L_10:
        /*001c*/ 	.word	0x00000000
        /*0020*/ 	.short	0x0002
        /*0022*/ 	.short	0x0010
        /*0024*/ 	.byte	0x00, 0xf5, 0x21, 0x00


	//----- nvinfo : EIATTR_KPARAM_INFO
	.align		4
.L_11:
        /*0028*/ 	.byte	0x04, 0x17
        /*002a*/ 	.short	(.L_13 - .L_12)
.L_12:
        /*002c*/ 	.word	0x00000000
        /*0030*/ 	.short	0x0001
        /*0032*/ 	.short	0x0008
        /*0034*/ 	.byte	0x00, 0xf5, 0x21, 0x00


	//----- nvinfo : EIATTR_KPARAM_INFO
	.align		4
.L_13:
        /*0038*/ 	.byte	0x04, 0x17
        /*003a*/ 	.short	(.L_15 - .L_14)
.L_14:
        /*003c*/ 	.word	0x00000000
        /*0040*/ 	.short	0x0000
        /*0042*/ 	.short	0x0000
        /*0044*/ 	.byte	0x00, 0xf5, 0x21, 0x00


	//----- nvinfo : EIATTR_SPARSE_MMA_MASK
	.align		4
.L_15:
        /*0048*/ 	.byte	0x03, 0x50
        /*004a*/ 	.short	0x0000


	//----- nvinfo : EIATTR_MAXREG_COUNT
	.align		4
        /*004c*/ 	.byte	0x03, 0x1b
        /*004e*/ 	.short	0x00ff


	//----- nvinfo : EIATTR_NUM_BARRIERS
	.align		4
        /*0050*/ 	.byte	0x02, 0x4c
        /*0052*/ 	.byte	0x01
	.zero		1


	//----- nvinfo : EIATTR_MERCURY_ISA_VERSION
	.align		4
        /*0054*/ 	.byte	0x03, 0x5f
        /*0056*/ 	.short	0x0101


	//----- nvinfo : EIATTR_VRC_CTA_INIT_COUNT
	.align		4
        /*0058*/ 	.byte	0x02, 0x4a
	.zero		1
	.zero		1


	//----- nvinfo : EIATTR_EXIT_INSTR_OFFSETS
	.align		4
        /*005c*/ 	.byte	0x04, 0x1c
        /*005e*/ 	.short	(.L_17 - .L_16)


	//   ....[0]....
.L_16:
        /*0060*/ 	.word	0x00000780


	//----- nvinfo : EIATTR_CBANK_PARAM_SIZE
	.align		4
.L_17:
        /*0064*/ 	.byte	0x03, 0x19
        /*0066*/ 	.short	0x001c


	//----- nvinfo : EIATTR_PARAM_CBANK
	.align		4
        /*0068*/ 	.byte	0x04, 0x0a
        /*006a*/ 	.short	(.L_19 - .L_18)
	.align		4
.L_18:
        /*006c*/ 	.word	index@(.nv.constant0._Z18MatmulSharedKernelPfS_S_i)
        /*0070*/ 	.short	0x0380
        /*0072*/ 	.short	0x001c


	//----- nvinfo : EIATTR_SW_WAR
	.align		4
.L_19:
        /*0074*/ 	.byte	0x04, 0x36
        /*0076*/ 	.short	(.L_21 - .L_20)
.L_20:
        /*0078*/ 	.word	0x00000008
.L_21:


//--------------------- .nv.callgraph             --------------------------
	.section	.nv.callgraph,"",@"SHT_CUDA_CALLGRAPH"
	.align	4
	.sectionentsize	8
	.align		4
        /*0000*/ 	.word	0x00000000
	.align		4
        /*0004*/ 	.word	0xffffffff
	.align		4
        /*0008*/ 	.word	0x00000000
	.align		4
        /*000c*/ 	.word	0xfffffffe
	.align		4
        /*0010*/ 	.word	0x00000000
	.align		4
        /*0014*/ 	.word	0xfffffffd
	.align		4
        /*0018*/ 	.word	0x00000000
	.align		4
        /*001c*/ 	.word	0xfffffffc


//--------------------- .text._Z18MatmulSharedKernelPfS_S_i --------------------------
	.section	.text._Z18MatmulSharedKernelPfS_S_i,"ax",@progbits
	.align	128
        .global         _Z18MatmulSharedKernelPfS_S_i
        .type           _Z18MatmulSharedKernelPfS_S_i,@function
        .size           _Z18MatmulSharedKernelPfS_S_i,(.L_x_3 - _Z18MatmulSharedKernelPfS_S_i)
        .other          _Z18MatmulSharedKernelPfS_S_i,@"STO_CUDA_ENTRY STV_DEFAULT"
_Z18MatmulSharedKernelPfS_S_i:
.text._Z18MatmulSharedKernelPfS_S_i:
[----:B------:R-:W-:Y:S01]  /*0000*/  LDC R1, c[0x0][0x37c] ;  /* 0x0000df00ff017b82 */ /* 0x000fe20000000800 */
[----:B------:R-:W0:Y:S07]  /*0010*/  S2R R0, SR_CTAID.Y ;  /* 0x0000000000007919 */ /* 0x000e2e0000002600 */
[----:B------:R-:W1:Y:S01]  /*0020*/  LDC R5, c[0x0][0x398] ;  /* 0x0000e600ff057b82 */ /* 0x000e620000000800 */
[----:B------:R-:W2:Y:S01]  /*0030*/  LDCU.64 UR8, c[0x0][0x358] ;  /* 0x00006b00ff0877ac */ /* 0x000ea20008000a00 */
[----:B------:R-:W-:Y:S01]  /*0040*/  HFMA2 R11, -RZ, RZ, 0, 0 ;  /* 0x00000000ff0b7431 */ /* 0x000fe200000001ff */
[----:B------:R-:W0:Y:S01]  /*0050*/  S2R R9, SR_TID.Y ;  /* 0x0000000000097919 */ /* 0x000e220000002200 */
[----:B------:R-:W3:Y:S04]  /*0060*/  S2R R6, SR_TID.X ;  /* 0x0000000000067919 */ /* 0x000ee80000002100 */
[----:B------:R-:W4:Y:S01]  /*0070*/  LDC.64 R18, c[0x0][0x390] ;  /* 0x0000e400ff127b82 */ /* 0x000f220000000a00 */
[----:B------:R-:W3:Y:S01]  /*0080*/  S2R R3, SR_CTAID.X ;  /* 0x0000000000037919 */ /* 0x000ee20000002500 */
[----:B-1----:R-:W-:-:S02]  /*0090*/  ISETP.GE.AND P0, PT, R5, 0x20, PT ;  /* 0x000000200500780c */ /* 0x002fc40003f06270 */
[----:B0-----:R-:W-:Y:S02]  /*00a0*/  LEA R0, R0, R9, 0x5 ;  /* 0x0000000900007211 */ /* 0x001fe400078e28ff */
[----:B---3--:R-:W-:-:S05]  /*00b0*/  LEA R3, R3, R6, 0x5 ;  /* 0x0000000603037211 */ /* 0x008fca00078e28ff */
[----:B------:R-:W-:-:S04]  /*00c0*/  IMAD R3, R0, R5, R3 ;  /* 0x0000000500037224 */ /* 0x000fc800078e0203 */
[----:B----4-:R-:W-:Y:S01]  /*00d0*/  IMAD.WIDE R18, R3, 0x4, R18 ;  /* 0x0000000403127825 */ /* 0x010fe200078e0212 */
[----:B--2---:R-:W-:Y:S06]  /*00e0*/  @!P0 BRA `(.L_x_0) ;  /* 0x0000000400a08947 */ /* 0x004fec0003800000 */
[----:B------:R-:W0:Y:S01]  /*00f0*/  S2UR UR6, SR_CgaCtaId ;  /* 0x00000000000679c3 */ /* 0x000e220000008800 */
[----:B------:R-:W-:Y:S01]  /*0100*/  UMOV UR4, 0x400 ;  /* 0x0000040000047882 */ /* 0x000fe20000000000 */
[----:B------:R-:W-:Y:S01]  /*0110*/  SHF.R.S32.HI R2, RZ, 0x1f, R5 ;  /* 0x0000001fff027819 */ /* 0x000fe20000011405 */
[----:B------:R-:W-:Y:S01]  /*0120*/  UIADD3 UR5, UPT, UPT, UR4, 0x1000, URZ ;  /* 0x0000100004057890 */ /* 0x000fe2000fffe0ff */
[-CC-:B------:R-:W-:Y:S01]  /*0130*/  IMAD R3, R9, R5.reuse, R6.reuse ;  /* 0x0000000509037224 */ /* 0x180fe200078e0206 */
[----:B------:R-:W-:Y:S01]  /*0140*/  MOV R11, RZ ;  /* 0x000000ff000b7202 */ /* 0x000fe20000000f00 */
[-C--:B------:R-:W-:Y:S01]  /*0150*/  IMAD R0, R0, R5.reuse, R6 ;  /* 0x0000000500007224 */ /* 0x080fe200078e0206 */
[----:B------:R-:W-:Y:S01]  /*0160*/  LEA.HI R2, R2, R5, RZ, 0x5 ;  /* 0x0000000502027211 */ /* 0x000fe200078f28ff */
[----:B------:R-:W1:Y:S03]  /*0170*/  LDC.64 R20, c[0x0][0x388] ;  /* 0x0000e200ff147b82 */ /* 0x000e660000000a00 */
[----:B------:R-:W-:-:S04]  /*0180*/  SHF.R.S32.HI R2, RZ, 0x5, R2 ;  /* 0x00000005ff027819 */ /* 0x000fc80000011402 */
[----:B------:R-:W-:Y:S01]  /*0190*/  IADD3 R4, PT, PT, -R2, RZ, RZ ;  /* 0x000000ff02047210 */ /* 0x000fe20007ffe1ff */
[----:B------:R-:W2:Y:S01]  /*01a0*/  LDC.64 R16, c[0x0][0x380] ;  /* 0x0000e000ff107b82 */ /* 0x000ea20000000a00 */
[----:B0-----:R-:W-:Y:S02]  /*01b0*/  ULEA UR4, UR6, UR4, 0x18 ;  /* 0x0000000406047291 */ /* 0x001fe4000f8ec0ff */
[----:B------:R-:W-:-:S04]  /*01c0*/  ULEA UR5, UR6, UR5, 0x18 ;  /* 0x0000000506057291 */ /* 0x000fc8000f8ec0ff */
[----:B------:R-:W-:Y:S01]  /*01d0*/  LEA R7, R9, UR4, 0x7 ;  /* 0x0000000409077c11 */ /* 0x000fe2000f8e38ff */
[----:B-1----:R-:W-:Y:S01]  /*01e0*/  IMAD.WIDE.U32 R20, R3, 0x4, R20 ;  /* 0x0000000403147825 */ /* 0x002fe200078e0014 */
[----:B------:R-:W-:Y:S02]  /*01f0*/  SHF.L.U32 R3, R5, 0x5, RZ ;  /* 0x0000000505037819 */ /* 0x000fe400000006ff */
[C---:B------:R-:W-:Y:S02]  /*0200*/  LEA R5, R6.reuse, UR5, 0x2 ;  /* 0x0000000506057c11 */ /* 0x040fe4000f8e10ff */
[----:B------:R-:W-:Y:S02]  /*0210*/  LEA R6, R6, R7, 0x2 ;  /* 0x0000000706067211 */ /* 0x000fe400078e10ff */
[----:B------:R-:W-:-:S07]  /*0220*/  LEA R2, R9, R5, 0x7 ;  /* 0x0000000509027211 */ /* 0x000fce00078e38ff */
.L_x_1:
[----:B--2---:R-:W-:Y:S01]  /*0230*/  IMAD.WIDE R8, R0, 0x4, R16 ;  /* 0x0000000400087825 */ /* 0x004fe200078e0210 */
[----:B------:R-:W2:Y:S04]  /*0240*/  LDG.E R29, desc[UR8][R20.64] ;  /* 0x00000008141d7981 */ /* 0x000ea8000c1e1900 */
[----:B------:R-:W3:Y:S04]  /*0250*/  LDG.E R27, desc[UR8][R8.64] ;  /* 0x00000008081b7981 */ /* 0x000ee8000c1e1900 */
[----:B---3--:R-:W-:Y:S04]  /*0260*/  STS [R6], R27 ;  /* 0x0000001b06007388 */ /* 0x008fe80000000800 */
[----:B--2---:R-:W-:Y:S01]  /*0270*/  STS [R2], R29 ;  /* 0x0000001d02007388 */ /* 0x004fe20000000800 */
[----:B------:R-:W-:Y:S06]  /*0280*/  BAR.SYNC.DEFER_BLOCKING 0x0 ;  /* 0x0000000000007b1d */ /* 0x000fec0000010000 */
[----:B------:R-:W-:Y:S04]  /*0290*/  LDS R10, [R5] ;  /* 0x00000000050a7984 */ /* 0x000fe80000000800 */
[----:B------:R-:W0:Y:S04]  /*02a0*/  LDS.128 R12, [R7] ;  /* 0x00000000070c7984 */ /* 0x000e280000000c00 */
[----:B------:R-:W1:Y:S04]  /*02b0*/  LDS R22, [R5+0x80] ;  /* 0x0000800005167984 */ /* 0x000e680000000800 */
[----:B------:R-:W2:Y:S04]  /*02c0*/  LDS R23, [R5+0x100] ;  /* 0x0001000005177984 */ /* 0x000ea80000000800 */
[----:B------:R-:W3:Y:S04]  /*02d0*/  LDS R24, [R5+0x180] ;  /* 0x0001800005187984 */ /* 0x000ee80000000800 */
[----:B------:R-:W-:Y:S04]  /*02e0*/  LDS R25, [R5+0x200] ;  /* 0x0002000005197984 */ /* 0x000fe80000000800 */
[----:B------:R-:W-:Y:S01]  /*02f0*/  LDS R26, [R5+0xb80] ;  /* 0x000b8000051a7984 */ /* 0x000fe20000000800 */
[----:B0-----:R-:W-:-:S03]  /*0300*/  FFMA R12, R12, R10, R11 ;  /* 0x0000000a0c0c7223 */ /* 0x001fc6000000000b */
[----:B------:R-:W0:Y:S01]  /*0310*/  LDS.128 R8, [R7+0x10] ;  /* 0x0000100007087984 */ /* 0x000e220000000c00 */
[----:B-1----:R-:W-:-:S03]  /*0320*/  FFMA R12, R22, R13, R12 ;  /* 0x0000000d160c7223 */ /* 0x002fc6000000000c */
[----:B------:R-:W1:Y:S01]  /*0330*/  LDS R22, [R5+0x280] ;  /* 0x0002800005167984 */ /* 0x000e620000000800 */
[----:B--2---:R-:W-:-:S03]  /*0340*/  FFMA R13, R23, R14, R12 ;  /* 0x0000000e170d7223 */ /* 0x004fc6000000000c */
[----:B------:R-:W2:Y:S01]  /*0350*/  LDS R23, [R5+0x300] ;  /* 0x0003000005177984 */ /* 0x000ea20000000800 */
[----:B---3--:R-:W-:-:S03]  /*0360*/  FFMA R13, R24, R15, R13 ;  /* 0x0000000f180d7223 */ /* 0x008fc6000000000d */
[----:B------:R-:W3:Y:S01]  /*0370*/  LDS R24, [R5+0x380] ;  /* 0x0003800005187984 */ /* 0x000ee20000000800 */
[----:B0-----:R-:W-:-:S03]  /*0380*/  FFMA R27, R8, R25, R13 ;  /* 0x00000019081b7223 */ /* 0x001fc6000000000d */
[----:B------:R-:W-:Y:S04]  /*0390*/  LDS R25, [R5+0x400] ;  /* 0x0004000005197984 */ /* 0x000fe80000000800 */
        /* <DEDUP_REMOVED lines=33> */
[----:B------:R-:W-:Y:S01]  /*05b0*/  LDS R24, [R5+0xc80] ;  /* 0x000c800005187984 */ /* 0x000fe20000000800 */
[----:B0-----:R-:W-:-:S03]  /*05c0*/  FFMA R27, R8, R25, R13 ;  /* 0x00000019081b7223 */ /* 0x001fc6000000000d */
[----:B------:R-:W-:Y:S04]  /*05d0*/  LDS R25, [R5+0xc00] ;  /* 0x000c000005197984 */ /* 0x000fe80000000800 */
[----:B------:R-:W0:Y:S01]  /*05e0*/  LDS.128 R12, [R7+0x60] ;  /* 0x00006000070c7984 */ /* 0x000e220000000c00 */
[----:B-1----:R-:W-:-:S04]  /*05f0*/  FFMA R22, R22, R9, R27 ;  /* 0x0000000916167223 */ /* 0x002fc8000000001b */
[----:B--2---:R-:W-:Y:S02]  /*0600*/  FFMA R9, R23, R10, R22 ;  /* 0x0000000a17097223 */ /* 0x004fe40000000016 */
[----:B------:R-:W1:Y:S02]  /*0610*/  LDS R23, [R5+0xd00] ;  /* 0x000d000005177984 */ /* 0x000e640000000800 */
[----:B------:R-:W-:Y:S02]  /*0620*/  FFMA R9, R26, R11, R9 ;  /* 0x0000000b1a097223 */ /* 0x000fe40000000009 */
[----:B------:R-:W2:Y:S02]  /*0630*/  LDS R22, [R5+0xd80] ;  /* 0x000d800005167984 */ /* 0x000ea40000000800 */
[----:B0-----:R-:W-:Y:S02]  /*0640*/  FFMA R27, R12, R25, R9 ;  /* 0x000000190c1b7223 */ /* 0x001fe40000000009 */
[----:B------:R-:W-:Y:S04]  /*0650*/  LDS R25, [R5+0xe00] ;  /* 0x000e000005197984 */ /* 0x000fe80000000800 */
[----:B------:R-:W0:Y:S01]  /*0660*/  LDS.128 R8, [R7+0x70] ;  /* 0x0000700007087984 */ /* 0x000e220000000c00 */
[----:B------:R-:W-:-:S03]  /*0670*/  FFMA R24, R24, R13, R27 ;  /* 0x0000000d18187223 */ /* 0x000fc6000000001b */
[----:B------:R-:W3:Y:S04]  /*0680*/  LDS R27, [R5+0xe80] ;  /* 0x000e8000051b7984 */ /* 0x000ee80000000800 */
[----:B------:R-:W4:Y:S04]  /*0690*/  LDS R13, [R5+0xf00] ;  /* 0x000f0000050d7984 */ /* 0x000f280000000800 */
[----:B------:R-:W5:Y:S01]  /*06a0*/  LDS R12, [R5+0xf80] ;  /* 0x000f8000050c7984 */ /* 0x000f620000000800 */
[----:B-1----:R-:W-:Y:S01]  /*06b0*/  FFMA R23, R23, R14, R24 ;  /* 0x0000000e17177223 */ /* 0x002fe20000000018 */
[----:B------:R-:W-:-:S03]  /*06c0*/  IADD3 R4, PT, PT, R4, 0x1, RZ ;  /* 0x0000000104047810 */ /* 0x000fc60007ffe0ff */
[----:B--2---:R-:W-:Y:S01]  /*06d0*/  FFMA R15, R22, R15, R23 ;  /* 0x0000000f160f7223 */ /* 0x004fe20000000017 */
[----:B------:R-:W-:Y:S01]  /*06e0*/  BAR.SYNC.DEFER_BLOCKING 0x0 ;  /* 0x0000000000007b1d */ /* 0x000fe20000010000 */
[----:B------:R-:W-:Y:S01]  /*06f0*/  ISETP.NE.AND P0, PT, R4, RZ, PT ;  /* 0x000000ff0400720c */ /* 0x000fe20003f05270 */
[----:B------:R-:W-:Y:S01]  /*0700*/  IMAD.WIDE.U32 R20, R3, 0x4, R20 ;  /* 0x0000000403147825 */ /* 0x000fe200078e0014 */
[----:B------:R-:W-:-:S03]  /*0710*/  IADD3 R0, PT, PT, R0, 0x20, RZ ;  /* 0x0000002000007810 */ /* 0x000fc60007ffe0ff */
[----:B0-----:R-:W-:-:S04]  /*0720*/  FFMA R8, R8, R25, R15 ;  /* 0x0000001908087223 */ /* 0x001fc8000000000f */
[----:B---3--:R-:W-:-:S04]  /*0730*/  FFMA R8, R27, R9, R8 ;  /* 0x000000091b087223 */ /* 0x008fc80000000008 */
[----:B----4-:R-:W-:-:S04]  /*0740*/  FFMA R13, R13, R10, R8 ;  /* 0x0000000a0d0d7223 */ /* 0x010fc80000000008 */
[----:B-----5:R-:W-:Y:S01]  /*0750*/  FFMA R11, R12, R11, R13 ;  /* 0x0000000b0c0b7223 */ /* 0x020fe2000000000d */
[----:B------:R-:W-:Y:S06]  /*0760*/  @P0 BRA `(.L_x_1) ;  /* 0xfffffff800b00947 */ /* 0x000fec000383ffff */
.L_x_0:
[----:B------:R-:W-:Y:S01]  /*0770*/  STG.E desc[UR8][R18.64], R11 ;  /* 0x0000000b12007986 */ /* 0x000fe2000c101908 */
[----:B------:R-:W-:Y:S05]  /*0780*/  EXIT ;  /* 0x000000000000794d */ /* 0x000fea0003800000 */
.L_x_2:
[----:B------:R-:W-:-:S00]  /*0790*/  BRA `(.L_x_2) ;  /* 0xfffffffc00fc7947 */ /* 0x000fc0000383ffff */
[----:B------:R-:W-:-:S00]  /*07a0*/  NOP ;  /* 0x0000000000007918 */ /* 0x000fc00000000000 */
        /* <DEDUP_REMOVED lines=13> */
.L_x_3:


//--------------------- .nv.shared._Z18MatmulSharedKernelPfS_S_i --------------------------
	.section	.nv.shared._Z18MatmulSharedKernelPfS_S_i,"aw",@nobits
	.sectionflags	@""
	.align	4
.nv.shared._Z18MatmulSharedKernelPfS_S_i:
	.zero		9216


//--------------------- .nv.shared.reserved.0     --------------------------
	.section	.nv.shared.reserved.0,"aw",@nobits
	.weak		__nv_reservedSMEM_offset_0_alias
	.size		__nv_reservedSMEM_offset_0_alias, 0, 64
	.other		__nv_reservedSMEM_offset_0_alias,@"STO_CUDA_RESERVED_SHARED STV_DEFAULT"
__nv_reservedSMEM_offset_0_alias:
	.zero		0
	.zero		64


//--------------------- .nv.constant0._Z18MatmulSharedKernelPfS_S_i --------------------------
	.section	.nv.constant0._Z18MatmulSharedKernelPfS_S_i,"a",@progbits
	.sectionflags	@""
	.align	4
.nv.constant0._Z18MatmulSharedKernelPfS_S_i:
	.zero		924


//--------------------- SYMBOLS --------------------------

	.type		.nv.reservedSmem.offset0,@object
	.size		.nv.reservedSmem.offset0,0x4
	.type		.nv.reservedSmem.cap,@object
	.size		.nv.reservedSmem.cap,0x4
